//
// Generated by NVIDIA NVVM Compiler
//
// Compiler Build ID: CL-36424714
// Cuda compilation tools, release 13.0, V13.0.88
// Based on NVVM 20.0.0
//

.version 9.0
.target sm_100
.address_size 64

	// .globl	_Z12threechannelPfPiS0_S0_S0_i

.visible .entry _Z12threechannelPfPiS0_S0_S0_i(
	.param .u64 .ptr .align 1 _Z12threechannelPfPiS0_S0_S0_i_param_0,
	.param .u64 .ptr .align 1 _Z12threechannelPfPiS0_S0_S0_i_param_1,
	.param .u64 .ptr .align 1 _Z12threechannelPfPiS0_S0_S0_i_param_2,
	.param .u64 .ptr .align 1 _Z12threechannelPfPiS0_S0_S0_i_param_3,
	.param .u64 .ptr .align 1 _Z12threechannelPfPiS0_S0_S0_i_param_4,
	.param .u32 _Z12threechannelPfPiS0_S0_S0_i_param_5
)
{
	.reg .b32 	%r<3>;
	.reg .b32 	%f<2>;
	.reg .b64 	%rd<8>;

	ld.param.u64 	%rd1, [_Z12threechannelPfPiS0_S0_S0_i_param_0];
	ld.param.u64 	%rd2, [_Z12threechannelPfPiS0_S0_S0_i_param_4];
	cvta.to.global.u64 	%rd3, %rd2;
	cvta.to.global.u64 	%rd4, %rd1;
	mov.u32 	%r1, %tid.x;
	mul.wide.u32 	%rd5, %r1, 4;
	add.s64 	%rd6, %rd4, %rd5;
	ld.global.f32 	%f1, [%rd6];
	cvt.rzi.s32.f32 	%r2, %f1;
	add.s64 	%rd7, %rd3, %rd5;
	st.global.u32 	[%rd7], %r2;
	ret;

}


// ===== COMPILED SASS (sm_100) =====

	.target	sm_100

	.elftype	@"ET_EXEC"


//--------------------- .note.nv.tkinfo           --------------------------
	.section	.note.nv.tkinfo,"",@"SHT_NOTE"
	.sectionflags	@"SHF_NOTE_NV_TKINFO"
	.tkinfo
        /*0018*/ 	.word	0x00000002
        /*0030*/ 	.string	""
        /*0030*/ 	.string	"ptxas"
        /*0030*/ 	.string	"Cuda compilation tools, release 13.0, V13.0.88"
        /*0030*/ 	.string	"Build cuda_13.0.r13.0/compiler.36424714_0"
        /*0030*/ 	.string	"-arch sm_100 -m 64 "



//--------------------- .note.nv.cuinfo           --------------------------
	.section	.note.nv.cuinfo,"",@"SHT_NOTE"
	.sectionflags	@"SHF_NOTE_NV_CUINFO"
        /*0018*/ 	.short	0x0002
        /*001a*/ 	.short	0x0064
        /*001c*/ 	.short	0x0082
	.zero		2


//--------------------- .nv.info                  --------------------------
	.section	.nv.info,"",@"SHT_CUDA_INFO"
	.align	4


	//----- nvinfo : EIATTR_REGCOUNT
	.align		4
        /*0000*/ 	.byte	0x04, 0x2f
        /*0002*/ 	.short	(.L_1 - .L_0)
	.align		4
.L_0:
        /*0004*/ 	.word	index@(_Z12threechannelPfPiS0_S0_S0_i)
        /*0008*/ 	.word	0x0000000c


	//----- nvinfo : EIATTR_FRAME_SIZE
	.align		4
.L_1:
        /*000c*/ 	.byte	0x04, 0x11
        /*000e*/ 	.short	(.L_3 - .L_2)
	.align		4
.L_2:
        /*0010*/ 	.word	index@(_Z12threechannelPfPiS0_S0_S0_i)
        /*0014*/ 	.word	0x00000000


	//----- nvinfo : EIATTR_MIN_STACK_SIZE
	.align		4
.L_3:
        /*0018*/ 	.byte	0x04, 0x12
        /*001a*/ 	.short	(.L_5 - .L_4)
	.align		4
.L_4:
        /*001c*/ 	.word	index@(_Z12threechannelPfPiS0_S0_S0_i)
        /*0020*/ 	.word	0x00000000
.L_5:


//--------------------- .nv.compat                --------------------------
	.section	.nv.compat,"",@"SHT_CUDA_COMPAT_INFO"
	.align	4
        /*0000*/ 	.byte	0x02, 0x09, 0x00, 0x00, 0x02, 0x02, 0x01, 0x00, 0x02, 0x05, 0x05, 0x00, 0x03, 0x07, 0x01, 0x01
        /*0010*/ 	.byte	0x02, 0x03, 0x00, 0x00, 0x02, 0x06, 0x01, 0x00, 0x04, 0x0b, 0x08, 0x00, 0x09, 0x00, 0x00, 0x00
        /*0020*/ 	.byte	0x00, 0x00, 0x00, 0x00


//--------------------- .nv.info._Z12threechannelPfPiS0_S0_S0_i --------------------------
	.section	.nv.info._Z12threechannelPfPiS0_S0_S0_i,"",@"SHT_CUDA_INFO"
	.sectionflags	@""
	.align	4


	//----- nvinfo : EIATTR_CUDA_API_VERSION
	.align		4
        /*0000*/ 	.byte	0x04, 0x37
        /*0002*/ 	.short	(.L_7 - .L_6)
.L_6:
        /*0004*/ 	.word	0x00000082


	//----- nvinfo : EIATTR_KPARAM_INFO
	.align		4
.L_7:
        /*0008*/ 	.byte	0x04, 0x17
        /*000a*/ 	.short	(.L_9 - .L_8)
.L_8:
        /*000c*/ 	.word	0x00000000
        /*0010*/ 	.short	0x0005
        /*0012*/ 	.short	0x0028
        /*0014*/ 	.byte	0x00, 0xf0, 0x11, 0x00


	//----- nvinfo : EIATTR_KPARAM_INFO
	.align		4
.L_9:
        /*0018*/ 	.byte	0x04, 0x17
        /*001a*/ 	.short	(.L_11 - .L_10)
.L_10:
        /*001c*/ 	.word	0x00000000
        /*0020*/ 	.short	0x0004
        /*0022*/ 	.short	0x0020
        /*0024*/ 	.byte	0x00, 0xf5, 0x21, 0x00


	//----- nvinfo : EIATTR_KPARAM_INFO
	.align		4
.L_11:
        /*0028*/ 	.byte	0x04, 0x17
        /*002a*/ 	.short	(.L_13 - .L_12)
.L_12:
        /*002c*/ 	.word	0x00000000
        /*0030*/ 	.short	0x0003
        /*0032*/ 	.short	0x0018
        /*0034*/ 	.byte	0x00, 0xf5, 0x21, 0x00


	//----- nvinfo : EIATTR_KPARAM_INFO
	.align		4
.L_13:
        /*0038*/ 	.byte	0x04, 0x17
        /*003a*/ 	.short	(.L_15 - .L_14)
.L_14:
        /*003c*/ 	.word	0x00000000
        /*0040*/ 	.short	0x0002
        /*0042*/ 	.short	0x0010
        /*0044*/ 	.byte	0x00, 0xf5, 0x21, 0x00


	//----- nvinfo : EIATTR_KPARAM_INFO
	.align		4
.L_15:
        /*0048*/ 	.byte	0x04, 0x17
        /*004a*/ 	.short	(.L_17 - .L_16)
.L_16:
        /*004c*/ 	.word	0x00000000
        /*0050*/ 	.short	0x0001
        /*0052*/ 	.short	0x0008
        /*0054*/ 	.byte	0x00, 0xf5, 0x21, 0x00


	//----- nvinfo : EIATTR_KPARAM_INFO
	.align		4
.L_17:
        /*0058*/ 	.byte	0x04, 0x17
        /*005a*/ 	.short	(.L_19 - .L_18)
.L_18:
        /*005c*/ 	.word	0x00000000
        /*0060*/ 	.short	0x0000
        /*0062*/ 	.short	0x0000
        /*0064*/ 	.byte	0x00, 0xf5, 0x21, 0x00


	//----- nvinfo : EIATTR_SPARSE_MMA_MASK
	.align		4
.L_19:
        /*0068*/ 	.byte	0x03, 0x50
        /*006a*/ 	.short	0x0000


	//----- nvinfo : EIATTR_MAXREG_COUNT
	.align		4
        /*006c*/ 	.byte	0x03, 0x1b
        /*006e*/ 	.short	0x00ff


	//----- nvinfo : EIATTR_MERCURY_ISA_VERSION
	.align		4
        /*0070*/ 	.byte	0x03, 0x5f
        /*0072*/ 	.short	0x0101


	//----- nvinfo : EIATTR_VRC_CTA_INIT_COUNT
	.align		4
        /*0074*/ 	.byte	0x02, 0x4a
	.zero		1
	.zero		1


	//----- nvinfo : EIATTR_EXIT_INSTR_OFFSETS
	.align		4
        /*0078*/ 	.byte	0x04, 0x1c
        /*007a*/ 	.short	(.L_21 - .L_20)


	//   ....[0]....
.L_20:
        /*007c*/ 	.word	0x000000a0


	//----- nvinfo : EIATTR_CBANK_PARAM_SIZE
	.align		4
.L_21:
        /*0080*/ 	.byte	0x03, 0x19
        /*0082*/ 	.short	0x002c


	//----- nvinfo : EIATTR_PARAM_CBANK
	.align		4
        /*0084*/ 	.byte	0x04, 0x0a
        /*0086*/ 	.short	(.L_23 - .L_22)
	.align		4
.L_22:
        /*0088*/ 	.word	index@(.nv.constant0._Z12threechannelPfPiS0_S0_S0_i)
        /*008c*/ 	.short	0x0380
        /*008e*/ 	.short	0x002c


	//----- nvinfo : EIATTR_SW_WAR
	.align		4
.L_23:
        /*0090*/ 	.byte	0x04, 0x36
        /*0092*/ 	.short	(.L_25 - .L_24)
.L_24:
        /*0094*/ 	.word	0x00000008
.L_25:


//--------------------- .nv.callgraph             --------------------------
	.section	.nv.callgraph,"",@"SHT_CUDA_CALLGRAPH"
	.align	4
	.sectionentsize	8
	.align		4
        /*0000*/ 	.word	0x00000000
	.align		4
        /*0004*/ 	.word	0xffffffff
	.align		4
        /*0008*/ 	.word	0x00000000
	.align		4
        /*000c*/ 	.word	0xfffffffe
	.align		4
        /*0010*/ 	.word	0x00000000
	.align		4
        /*0014*/ 	.word	0xfffffffd
	.align		4
        /*0018*/ 	.word	0x00000000
	.align		4
        /*001c*/ 	.word	0xfffffffc


//--------------------- .text._Z12threechannelPfPiS0_S0_S0_i --------------------------
	.section	.text._Z12threechannelPfPiS0_S0_S0_i,"ax",@progbits
	.align	128
        .global         _Z12threechannelPfPiS0_S0_S0_i
        .type           _Z12threechannelPfPiS0_S0_S0_i,@function
        .size           _Z12threechannelPfPiS0_S0_S0_i,(.L_x_1 - _Z12threechannelPfPiS0_S0_S0_i)
        .other          _Z12threechannelPfPiS0_S0_S0_i,@"STO_CUDA_ENTRY STV_DEFAULT"
_Z12threechannelPfPiS0_S0_S0_i:
.text._Z12threechannelPfPiS0_S0_S0_i:
[----:B------:R-:W-:Y:S01]  /*0000*/  LDC R1, c[0x0][0x37c] ;  /* 0x0000df00ff017b82 */ /* 0x000fe20000000800 */
[----:B------:R-:W0:Y:S07]  /*0010*/  S2R R9, SR_TID.X ;  /* 0x0000000000097919 */ /* 0x000e2e0000002100 */
[----:B------:R-:W0:Y:S01]  /*0020*/  LDC.64 R2, c[0x0][0x380] ;  /* 0x0000e000ff027b82 */ /* 0x000e220000000a00 */
[----:B------:R-:W1:Y:S07]  /*0030*/  LDCU.64 UR4, c[0x0][0x358] ;  /* 0x00006b00ff0477ac */ /* 0x000e6e0008000a00 */
[----:B------:R-:W2:Y:S01]  /*0040*/  LDC.64 R4, c[0x0][0x3a0] ;  /* 0x0000e800ff047b82 */ /* 0x000ea20000000a00 */
[----:B0-----:R-:W-:-:S06]  /*0050*/  IMAD.WIDE.U32 R2, R9, 0x4, R2 ;  /* 0x0000000409027825 */ /* 0x001fcc00078e0002 */
[----:B-1----:R-:W3:Y:S01]  /*0060*/  LDG.E R2, desc[UR4][R2.64] ;  /* 0x0000000402027981 */ /* 0x002ee2000c1e1900 */
[----:B--2---:R-:W-:Y:S01]  /*0070*/  IMAD.WIDE.U32 R4, R9, 0x4, R4 ;  /* 0x0000000409047825 */ /* 0x004fe200078e0004 */
[----:B---3--:R-:W0:Y:S04]  /*0080*/  F2I.TRUNC.NTZ R7, R2 ;  /* 0x0000000200077305 */ /* 0x008e28000020f100 */
[----:B0-----:R-:W-:Y:S01]  /*0090*/  STG.E desc[UR4][R4.64], R7 ;  /* 0x0000000704007986 */ /* 0x001fe2000c101904 */
[----:B------:R-:W-:Y:S05]  /*00a0*/  EXIT ;  /* 0x000000000000794d */ /* 0x000fea0003800000 */
.L_x_0:
[----:B------:R-:W-:-:S00]  /*00b0*/  BRA `(.L_x_0) ;  /* 0xfffffffc00fc7947 */ /* 0x000fc0000383ffff */
[----:B------:R-:W-:-:S00]  /*00c0*/  NOP ;  /* 0x0000000000007918 */ /* 0x000fc00000000000 */
        /* <DEDUP_REMOVED lines=11> */
.L_x_1:


//--------------------- .nv.shared.reserved.0     --------------------------
	.section	.nv.shared.reserved.0,"aw",@nobits
	.weak		__nv_reservedSMEM_offset_0_alias
	.size		__nv_reservedSMEM_offset_0_alias, 0, 64
	.other		__nv_reservedSMEM_offset_0_alias,@"STO_CUDA_RESERVED_SHARED STV_DEFAULT"
__nv_reservedSMEM_offset_0_alias:
	.zero		0
	.zero		64


//--------------------- .nv.constant0._Z12threechannelPfPiS0_S0_S0_i --------------------------
	.section	.nv.constant0._Z12threechannelPfPiS0_S0_S0_i,"a",@progbits
	.sectionflags	@""
	.align	4
.nv.constant0._Z12threechannelPfPiS0_S0_S0_i:
	.zero		940


//--------------------- SYMBOLS --------------------------

	.type		.nv.reservedSmem.offset0,@object
	.size		.nv.reservedSmem.offset0,0x4
